//
// Generated by NVIDIA NVVM Compiler
//
// Compiler Build ID: CL-36424714
// Cuda compilation tools, release 13.0, V13.0.88
// Based on NVVM 20.0.0
//

.version 9.0
.target sm_100
.address_size 64

	// .globl	_Z6numAddPiS_S_

.visible .entry _Z6numAddPiS_S_(
	.param .u64 .ptr .align 1 _Z6numAddPiS_S__param_0,
	.param .u64 .ptr .align 1 _Z6numAddPiS_S__param_1,
	.param .u64 .ptr .align 1 _Z6numAddPiS_S__param_2
)
{
	.reg .b32 	%r<8>;
	.reg .b64 	%rd<11>;

	ld.param.u64 	%rd1, [_Z6numAddPiS_S__param_0];
	ld.param.u64 	%rd2, [_Z6numAddPiS_S__param_1];
	ld.param.u64 	%rd3, [_Z6numAddPiS_S__param_2];
	cvta.to.global.u64 	%rd4, %rd3;
	cvta.to.global.u64 	%rd5, %rd2;
	cvta.to.global.u64 	%rd6, %rd1;
	mov.u32 	%r1, %tid.x;
	mov.u32 	%r2, %ctaid.x;
	mov.u32 	%r3, %ntid.x;
	mad.lo.s32 	%r4, %r2, %r3, %r1;
	mul.wide.s32 	%rd7, %r4, 4;
	add.s64 	%rd8, %rd6, %rd7;
	ld.global.u32 	%r5, [%rd8];
	add.s64 	%rd9, %rd5, %rd7;
	ld.global.u32 	%r6, [%rd9];
	add.s32 	%r7, %r6, %r5;
	add.s64 	%rd10, %rd4, %rd7;
	st.global.u32 	[%rd10], %r7;
	ret;

}


// ===== COMPILED SASS (sm_100) =====

	.target	sm_100

	.elftype	@"ET_EXEC"


//--------------------- .note.nv.tkinfo           --------------------------
	.section	.note.nv.tkinfo,"",@"SHT_NOTE"
	.sectionflags	@"SHF_NOTE_NV_TKINFO"
	.tkinfo
        /*0018*/ 	.word	0x00000002
        /*0030*/ 	.string	""
        /*0030*/ 	.string	"ptxas"
        /*0030*/ 	.string	"Cuda compilation tools, release 13.0, V13.0.88"
        /*0030*/ 	.string	"Build cuda_13.0.r13.0/compiler.36424714_0"
        /*0030*/ 	.string	"-arch sm_100 -m 64 "



//--------------------- .note.nv.cuinfo           --------------------------
	.section	.note.nv.cuinfo,"",@"SHT_NOTE"
	.sectionflags	@"SHF_NOTE_NV_CUINFO"
        /*0018*/ 	.short	0x0002
        /*001a*/ 	.short	0x0064
        /*001c*/ 	.short	0x0082
	.zero		2


//--------------------- .nv.info                  --------------------------
	.section	.nv.info,"",@"SHT_CUDA_INFO"
	.align	4


	//----- nvinfo : EIATTR_REGCOUNT
	.align		4
        /*0000*/ 	.byte	0x04, 0x2f
        /*0002*/ 	.short	(.L_1 - .L_0)
	.align		4
.L_0:
        /*0004*/ 	.word	index@(_Z6numAddPiS_S_)
        /*0008*/ 	.word	0x0000000c


	//----- nvinfo : EIATTR_FRAME_SIZE
	.align		4
.L_1:
        /*000c*/ 	.byte	0x04, 0x11
        /*000e*/ 	.short	(.L_3 - .L_2)
	.align		4
.L_2:
        /*0010*/ 	.word	index@(_Z6numAddPiS_S_)
        /*0014*/ 	.word	0x00000000


	//----- nvinfo : EIATTR_MIN_STACK_SIZE
	.align		4
.L_3:
        /*0018*/ 	.byte	0x04, 0x12
        /*001a*/ 	.short	(.L_5 - .L_4)
	.align		4
.L_4:
        /*001c*/ 	.word	index@(_Z6numAddPiS_S_)
        /*0020*/ 	.word	0x00000000
.L_5:


//--------------------- .nv.compat                --------------------------
	.section	.nv.compat,"",@"SHT_CUDA_COMPAT_INFO"
	.align	4
        /*0000*/ 	.byte	0x02, 0x09, 0x00, 0x00, 0x02, 0x02, 0x01, 0x00, 0x02, 0x05, 0x05, 0x00, 0x03, 0x07, 0x01, 0x01
        /*0010*/ 	.byte	0x02, 0x03, 0x00, 0x00, 0x02, 0x06, 0x01, 0x00, 0x04, 0x0b, 0x08, 0x00, 0x09, 0x00, 0x00, 0x00
        /*0020*/ 	.byte	0x00, 0x00, 0x00, 0x00


//--------------------- .nv.info._Z6numAddPiS_S_  --------------------------
	.section	.nv.info._Z6numAddPiS_S_,"",@"SHT_CUDA_INFO"
	.sectionflags	@""
	.align	4


	//----- nvinfo : EIATTR_CUDA_API_VERSION
	.align		4
        /*0000*/ 	.byte	0x04, 0x37
        /*0002*/ 	.short	(.L_7 - .L_6)
.L_6:
        /*0004*/ 	.word	0x00000082


	//----- nvinfo : EIATTR_KPARAM_INFO
	.align		4
.L_7:
        /*0008*/ 	.byte	0x04, 0x17
        /*000a*/ 	.short	(.L_9 - .L_8)
.L_8:
        /*000c*/ 	.word	0x00000000
        /*0010*/ 	.short	0x0002
        /*0012*/ 	.short	0x0010
        /*0014*/ 	.byte	0x00, 0xf5, 0x21, 0x00


	//----- nvinfo : EIATTR_KPARAM_INFO
	.align		4
.L_9:
        /*0018*/ 	.byte	0x04, 0x17
        /*001a*/ 	.short	(.L_11 - .L_10)
.L_10:
        /*001c*/ 	.word	0x00000000
        /*0020*/ 	.short	0x0001
        /*0022*/ 	.short	0x0008
        /*0024*/ 	.byte	0x00, 0xf5, 0x21, 0x00


	//----- nvinfo : EIATTR_KPARAM_INFO
	.align		4
.L_11:
        /*0028*/ 	.byte	0x04, 0x17
        /*002a*/ 	.short	(.L_13 - .L_12)
.L_12:
        /*002c*/ 	.word	0x00000000
        /*0030*/ 	.short	0x0000
        /*0032*/ 	.short	0x0000
        /*0034*/ 	.byte	0x00, 0xf5, 0x21, 0x00


	//----- nvinfo : EIATTR_SPARSE_MMA_MASK
	.align		4
.L_13:
        /*0038*/ 	.byte	0x03, 0x50
        /*003a*/ 	.short	0x0000


	//----- nvinfo : EIATTR_MAXREG_COUNT
	.align		4
        /*003c*/ 	.byte	0x03, 0x1b
        /*003e*/ 	.short	0x00ff


	//----- nvinfo : EIATTR_MERCURY_ISA_VERSION
	.align		4
        /*0040*/ 	.byte	0x03, 0x5f
        /*0042*/ 	.short	0x0101


	//----- nvinfo : EIATTR_VRC_CTA_INIT_COUNT
	.align		4
        /*0044*/ 	.byte	0x02, 0x4a
	.zero		1
	.zero		1


	//----- nvinfo : EIATTR_EXIT_INSTR_OFFSETS
	.align		4
        /*0048*/ 	.byte	0x04, 0x1c
        /*004a*/ 	.short	(.L_15 - .L_14)


	//   ....[0]....
.L_14:
        /*004c*/ 	.word	0x00000100


	//----- nvinfo : EIATTR_CBANK_PARAM_SIZE
	.align		4
.L_15:
        /*0050*/ 	.byte	0x03, 0x19
        /*0052*/ 	.short	0x0018


	//----- nvinfo : EIATTR_PARAM_CBANK
	.align		4
        /*0054*/ 	.byte	0x04, 0x0a
        /*0056*/ 	.short	(.L_17 - .L_16)
	.align		4
.L_16:
        /*0058*/ 	.word	index@(.nv.constant0._Z6numAddPiS_S_)
        /*005c*/ 	.short	0x0380
        /*005e*/ 	.short	0x0018


	//----- nvinfo : EIATTR_SW_WAR
	.align		4
.L_17:
        /*0060*/ 	.byte	0x04, 0x36
        /*0062*/ 	.short	(.L_19 - .L_18)
.L_18:
        /*0064*/ 	.word	0x00000008
.L_19:


//--------------------- .nv.callgraph             --------------------------
	.section	.nv.callgraph,"",@"SHT_CUDA_CALLGRAPH"
	.align	4
	.sectionentsize	8
	.align		4
        /*0000*/ 	.word	0x00000000
	.align		4
        /*0004*/ 	.word	0xffffffff
	.align		4
        /*0008*/ 	.word	0x00000000
	.align		4
        /*000c*/ 	.word	0xfffffffe
	.align		4
        /*0010*/ 	.word	0x00000000
	.align		4
        /*0014*/ 	.word	0xfffffffd
	.align		4
        /*0018*/ 	.word	0x00000000
	.align		4
        /*001c*/ 	.word	0xfffffffc


//--------------------- .text._Z6numAddPiS_S_     --------------------------
	.section	.text._Z6numAddPiS_S_,"ax",@progbits
	.align	128
        .global         _Z6numAddPiS_S_
        .type           _Z6numAddPiS_S_,@function
        .size           _Z6numAddPiS_S_,(.L_x_1 - _Z6numAddPiS_S_)
        .other          _Z6numAddPiS_S_,@"STO_CUDA_ENTRY STV_DEFAULT"
_Z6numAddPiS_S_:
.text._Z6numAddPiS_S_:
[----:B------:R-:W-:Y:S01]  /*0000*/  LDC R1, c[0x0][0x37c] ;  /* 0x0000df00ff017b82 */ /* 0x000fe20000000800 */
[----:B------:R-:W0:Y:S07]  /*0010*/  S2R R9, SR_TID.X ;  /* 0x0000000000097919 */ /* 0x000e2e0000002100 */
[----:B------:R-:W0:Y:S01]  /*0020*/  S2UR UR6, SR_CTAID.X ;  /* 0x00000000000679c3 */ /* 0x000e220000002500 */
[----:B------:R-:W1:Y:S07]  /*0030*/  LDCU.64 UR4, c[0x0][0x358] ;  /* 0x00006b00ff0477ac */ /* 0x000e6e0008000a00 */
[----:B------:R-:W0:Y:S08]  /*0040*/  LDC R0, c[0x0][0x360] ;  /* 0x0000d800ff007b82 */ /* 0x000e300000000800 */
[----:B------:R-:W2:Y:S08]  /*0050*/  LDC.64 R2, c[0x0][0x380] ;  /* 0x0000e000ff027b82 */ /* 0x000eb00000000a00 */
[----:B------:R-:W3:Y:S01]  /*0060*/  LDC.64 R4, c[0x0][0x388] ;  /* 0x0000e200ff047b82 */ /* 0x000ee20000000a00 */
[----:B0-----:R-:W-:-:S07]  /*0070*/  IMAD R9, R0, UR6, R9 ;  /* 0x0000000600097c24 */ /* 0x001fce000f8e0209 */
[----:B------:R-:W0:Y:S01]  /*0080*/  LDC.64 R6, c[0x0][0x390] ;  /* 0x0000e400ff067b82 */ /* 0x000e220000000a00 */
[----:B--2---:R-:W-:-:S06]  /*0090*/  IMAD.WIDE R2, R9, 0x4, R2 ;  /* 0x0000000409027825 */ /* 0x004fcc00078e0202 */
[----:B-1----:R-:W2:Y:S01]  /*00a0*/  LDG.E R2, desc[UR4][R2.64] ;  /* 0x0000000402027981 */ /* 0x002ea2000c1e1900 */
[----:B---3--:R-:W-:-:S06]  /*00b0*/  IMAD.WIDE R4, R9, 0x4, R4 ;  /* 0x0000000409047825 */ /* 0x008fcc00078e0204 */
[----:B------:R-:W2:Y:S01]  /*00c0*/  LDG.E R5, desc[UR4][R4.64] ;  /* 0x0000000404057981 */ /* 0x000ea2000c1e1900 */
[----:B0-----:R-:W-:Y:S01]  /*00d0*/  IMAD.WIDE R6, R9, 0x4, R6 ;  /* 0x0000000409067825 */ /* 0x001fe200078e0206 */
[----:B--2---:R-:W-:-:S05]  /*00e0*/  IADD3 R9, PT, PT, R2, R5, RZ ;  /* 0x0000000502097210 */ /* 0x004fca0007ffe0ff */
[----:B------:R-:W-:Y:S01]  /*00f0*/  STG.E desc[UR4][R6.64], R9 ;  /* 0x0000000906007986 */ /* 0x000fe2000c101904 */
[----:B------:R-:W-:Y:S05]  /*0100*/  EXIT ;  /* 0x000000000000794d */ /* 0x000fea0003800000 */
.L_x_0:
[----:B------:R-:W-:-:S00]  /*0110*/  BRA `(.L_x_0) ;  /* 0xfffffffc00fc7947 */ /* 0x000fc0000383ffff */
[----:B------:R-:W-:-:S00]  /*0120*/  NOP ;  /* 0x0000000000007918 */ /* 0x000fc00000000000 */
        /* <DEDUP_REMOVED lines=13> */
.L_x_1:


//--------------------- .nv.shared.reserved.0     --------------------------
	.section	.nv.shared.reserved.0,"aw",@nobits
	.weak		__nv_reservedSMEM_offset_0_alias
	.size		__nv_reservedSMEM_offset_0_alias, 0, 64
	.other		__nv_reservedSMEM_offset_0_alias,@"STO_CUDA_RESERVED_SHARED STV_DEFAULT"
__nv_reservedSMEM_offset_0_alias:
	.zero		0
	.zero		64


//--------------------- .nv.constant0._Z6numAddPiS_S_ --------------------------
	.section	.nv.constant0._Z6numAddPiS_S_,"a",@progbits
	.sectionflags	@""
	.align	4
.nv.constant0._Z6numAddPiS_S_:
	.zero		920


//--------------------- SYMBOLS --------------------------

	.type		.nv.reservedSmem.offset0,@object
	.size		.nv.reservedSmem.offset0,0x4
